//
// Generated by NVIDIA NVVM Compiler
//
// Compiler Build ID: CL-36424714
// Cuda compilation tools, release 13.0, V13.0.88
// Based on NVVM 20.0.0
//

.version 9.0
.target sm_100
.address_size 64

	// .globl	_Z17private_histogramPciPi

.visible .entry _Z17private_histogramPciPi(
	.param .u64 .ptr .align 1 _Z17private_histogramPciPi_param_0,
	.param .u32 _Z17private_histogramPciPi_param_1,
	.param .u64 .ptr .align 1 _Z17private_histogramPciPi_param_2
)
{
	.reg .pred 	%p<7>;
	.reg .b16 	%rs<6>;
	.reg .b32 	%r<18>;
	.reg .b64 	%rd<17>;

	ld.param.u64 	%rd6, [_Z17private_histogramPciPi_param_0];
	ld.param.u32 	%r11, [_Z17private_histogramPciPi_param_1];
	ld.param.u64 	%rd7, [_Z17private_histogramPciPi_param_2];
	cvta.to.global.u64 	%rd1, %rd7;
	mov.u32 	%r17, %tid.x;
	mov.u32 	%r2, %ctaid.x;
	mov.u32 	%r3, %ntid.x;
	mad.lo.s32 	%r4, %r2, %r3, %r17;
	setp.ge.s32 	%p1, %r4, %r11;
	@%p1 bra 	$L__BB0_3;
	cvta.to.global.u64 	%rd8, %rd6;
	cvt.s64.s32 	%rd9, %r4;
	add.s64 	%rd10, %rd8, %rd9;
	ld.global.u8 	%rs2, [%rd10];
	add.s16 	%rs1, %rs2, -97;
	and.b16  	%rs3, %rs1, 255;
	setp.gt.u16 	%p2, %rs3, 25;
	@%p2 bra 	$L__BB0_3;
	and.b16  	%rs4, %rs1, 252;
	shr.u16 	%rs5, %rs4, 2;
	cvt.u32.u16 	%r12, %rs5;
	mad.lo.s32 	%r13, %r2, 7, %r12;
	mul.wide.u32 	%rd11, %r13, 4;
	add.s64 	%rd12, %rd1, %rd11;
	atom.global.add.u32 	%r14, [%rd12], 1;
$L__BB0_3:
	setp.eq.s32 	%p3, %r2, 0;
	@%p3 bra 	$L__BB0_9;
	bar.sync 	0;
	setp.gt.u32 	%p4, %r17, 6;
	@%p4 bra 	$L__BB0_9;
	mul.wide.u32 	%rd13, %r17, 4;
	add.s64 	%rd16, %rd1, %rd13;
	mul.wide.u32 	%rd3, %r3, 4;
	mad.lo.s32 	%r16, %r2, 7, %r17;
$L__BB0_6:
	mul.wide.u32 	%rd14, %r16, 4;
	add.s64 	%rd15, %rd1, %rd14;
	ld.global.u32 	%r8, [%rd15];
	setp.lt.s32 	%p5, %r8, 1;
	@%p5 bra 	$L__BB0_8;
	atom.global.add.u32 	%r15, [%rd16], %r8;
$L__BB0_8:
	add.s32 	%r17, %r17, %r3;
	add.s64 	%rd16, %rd16, %rd3;
	add.s32 	%r16, %r16, %r3;
	setp.lt.u32 	%p6, %r17, 7;
	@%p6 bra 	$L__BB0_6;
$L__BB0_9:
	ret;

}


// ===== COMPILED SASS (sm_100) =====

	.target	sm_100

	.elftype	@"ET_EXEC"


//--------------------- .note.nv.tkinfo           --------------------------
	.section	.note.nv.tkinfo,"",@"SHT_NOTE"
	.sectionflags	@"SHF_NOTE_NV_TKINFO"
	.tkinfo
        /*0018*/ 	.word	0x00000002
        /*0030*/ 	.string	""
        /*0030*/ 	.string	"ptxas"
        /*0030*/ 	.string	"Cuda compilation tools, release 13.0, V13.0.88"
        /*0030*/ 	.string	"Build cuda_13.0.r13.0/compiler.36424714_0"
        /*0030*/ 	.string	"-arch sm_100 -m 64 "



//--------------------- .note.nv.cuinfo           --------------------------
	.section	.note.nv.cuinfo,"",@"SHT_NOTE"
	.sectionflags	@"SHF_NOTE_NV_CUINFO"
        /*0018*/ 	.short	0x0002
        /*001a*/ 	.short	0x0064
        /*001c*/ 	.short	0x0082
	.zero		2


//--------------------- .nv.info                  --------------------------
	.section	.nv.info,"",@"SHT_CUDA_INFO"
	.align	4


	//----- nvinfo : EIATTR_REGCOUNT
	.align		4
        /*0000*/ 	.byte	0x04, 0x2f
        /*0002*/ 	.short	(.L_1 - .L_0)
	.align		4
.L_0:
        /*0004*/ 	.word	index@(_Z17private_histogramPciPi)
        /*0008*/ 	.word	0x0000000e


	//----- nvinfo : EIATTR_FRAME_SIZE
	.align		4
.L_1:
        /*000c*/ 	.byte	0x04, 0x11
        /*000e*/ 	.short	(.L_3 - .L_2)
	.align		4
.L_2:
        /*0010*/ 	.word	index@(_Z17private_histogramPciPi)
        /*0014*/ 	.word	0x00000000


	//----- nvinfo : EIATTR_MIN_STACK_SIZE
	.align		4
.L_3:
        /*0018*/ 	.byte	0x04, 0x12
        /*001a*/ 	.short	(.L_5 - .L_4)
	.align		4
.L_4:
        /*001c*/ 	.word	index@(_Z17private_histogramPciPi)
        /*0020*/ 	.word	0x00000000
.L_5:


//--------------------- .nv.compat                --------------------------
	.section	.nv.compat,"",@"SHT_CUDA_COMPAT_INFO"
	.align	4
        /*0000*/ 	.byte	0x02, 0x09, 0x00, 0x00, 0x02, 0x02, 0x01, 0x00, 0x02, 0x05, 0x05, 0x00, 0x03, 0x07, 0x01, 0x01
        /*0010*/ 	.byte	0x02, 0x03, 0x00, 0x00, 0x02, 0x06, 0x01, 0x00, 0x04, 0x0b, 0x08, 0x00, 0x09, 0x00, 0x00, 0x00
        /*0020*/ 	.byte	0x00, 0x00, 0x00, 0x00


//--------------------- .nv.info._Z17private_histogramPciPi --------------------------
	.section	.nv.info._Z17private_histogramPciPi,"",@"SHT_CUDA_INFO"
	.sectionflags	@""
	.align	4


	//----- nvinfo : EIATTR_CUDA_API_VERSION
	.align		4
        /*0000*/ 	.byte	0x04, 0x37
        /*0002*/ 	.short	(.L_7 - .L_6)
.L_6:
        /*0004*/ 	.word	0x00000082


	//----- nvinfo : EIATTR_KPARAM_INFO
	.align		4
.L_7:
        /*0008*/ 	.byte	0x04, 0x17
        /*000a*/ 	.short	(.L_9 - .L_8)
.L_8:
        /*000c*/ 	.word	0x00000000
        /*0010*/ 	.short	0x0002
        /*0012*/ 	.short	0x0010
        /*0014*/ 	.byte	0x00, 0xf5, 0x21, 0x00


	//----- nvinfo : EIATTR_KPARAM_INFO
	.align		4
.L_9:
        /*0018*/ 	.byte	0x04, 0x17
        /*001a*/ 	.short	(.L_11 - .L_10)
.L_10:
        /*001c*/ 	.word	0x00000000
        /*0020*/ 	.short	0x0001
        /*0022*/ 	.short	0x0008
        /*0024*/ 	.byte	0x00, 0xf0, 0x11, 0x00


	//----- nvinfo : EIATTR_KPARAM_INFO
	.align		4
.L_11:
        /*0028*/ 	.byte	0x04, 0x17
        /*002a*/ 	.short	(.L_13 - .L_12)
.L_12:
        /*002c*/ 	.word	0x00000000
        /*0030*/ 	.short	0x0000
        /*0032*/ 	.short	0x0000
        /*0034*/ 	.byte	0x00, 0xf5, 0x21, 0x00


	//----- nvinfo : EIATTR_SPARSE_MMA_MASK
	.align		4
.L_13:
        /*0038*/ 	.byte	0x03, 0x50
        /*003a*/ 	.short	0x0000


	//----- nvinfo : EIATTR_MAXREG_COUNT
	.align		4
        /*003c*/ 	.byte	0x03, 0x1b
        /*003e*/ 	.short	0x00ff


	//----- nvinfo : EIATTR_NUM_BARRIERS
	.align		4
        /*0040*/ 	.byte	0x02, 0x4c
        /*0042*/ 	.byte	0x01
	.zero		1


	//----- nvinfo : EIATTR_MERCURY_ISA_VERSION
	.align		4
        /*0044*/ 	.byte	0x03, 0x5f
        /*0046*/ 	.short	0x0101


	//----- nvinfo : EIATTR_VRC_CTA_INIT_COUNT
	.align		4
        /*0048*/ 	.byte	0x02, 0x4a
	.zero		1
	.zero		1


	//----- nvinfo : EIATTR_EXIT_INSTR_OFFSETS
	.align		4
        /*004c*/ 	.byte	0x04, 0x1c
        /*004e*/ 	.short	(.L_15 - .L_14)


	//   ....[0]....
.L_14:
        /*0050*/ 	.word	0x000001b0


	//   ....[1]....
        /*0054*/ 	.word	0x000001e0


	//   ....[2]....
        /*0058*/ 	.word	0x000002f0


	//----- nvinfo : EIATTR_CRS_STACK_SIZE
	.align		4
.L_15:
        /*005c*/ 	.byte	0x04, 0x1e
        /*005e*/ 	.short	(.L_17 - .L_16)
.L_16:
        /*0060*/ 	.word	0x00000000


	//----- nvinfo : EIATTR_CBANK_PARAM_SIZE
	.align		4
.L_17:
        /*0064*/ 	.byte	0x03, 0x19
        /*0066*/ 	.short	0x0018


	//----- nvinfo : EIATTR_PARAM_CBANK
	.align		4
        /*0068*/ 	.byte	0x04, 0x0a
        /*006a*/ 	.short	(.L_19 - .L_18)
	.align		4
.L_18:
        /*006c*/ 	.word	index@(.nv.constant0._Z17private_histogramPciPi)
        /*0070*/ 	.short	0x0380
        /*0072*/ 	.short	0x0018


	//----- nvinfo : EIATTR_SW_WAR
	.align		4
.L_19:
        /*0074*/ 	.byte	0x04, 0x36
        /*0076*/ 	.short	(.L_21 - .L_20)
.L_20:
        /*0078*/ 	.word	0x00000008
.L_21:


//--------------------- .nv.callgraph             --------------------------
	.section	.nv.callgraph,"",@"SHT_CUDA_CALLGRAPH"
	.align	4
	.sectionentsize	8
	.align		4
        /*0000*/ 	.word	0x00000000
	.align		4
        /*0004*/ 	.word	0xffffffff
	.align		4
        /*0008*/ 	.word	0x00000000
	.align		4
        /*000c*/ 	.word	0xfffffffe
	.align		4
        /*0010*/ 	.word	0x00000000
	.align		4
        /*0014*/ 	.word	0xfffffffd
	.align		4
        /*0018*/ 	.word	0x00000000
	.align		4
        /*001c*/ 	.word	0xfffffffc


//--------------------- .text._Z17private_histogramPciPi --------------------------
	.section	.text._Z17private_histogramPciPi,"ax",@progbits
	.align	128
        .global         _Z17private_histogramPciPi
        .type           _Z17private_histogramPciPi,@function
        .size           _Z17private_histogramPciPi,(.L_x_6 - _Z17private_histogramPciPi)
        .other          _Z17private_histogramPciPi,@"STO_CUDA_ENTRY STV_DEFAULT"
_Z17private_histogramPciPi:
.text._Z17private_histogramPciPi:
[----:B------:R-:W-:Y:S01]  /*0000*/  LDC R1, c[0x0][0x37c] ;  /* 0x0000df00ff017b82 */ /* 0x000fe20000000800 */
[----:B------:R-:W0:Y:S07]  /*0010*/  S2R R9, SR_TID.X ;  /* 0x0000000000097919 */ /* 0x000e2e0000002100 */
[----:B------:R-:W0:Y:S01]  /*0020*/  LDC R10, c[0x0][0x360] ;  /* 0x0000d800ff0a7b82 */ /* 0x000e220000000800 */
[----:B------:R-:W1:Y:S01]  /*0030*/  LDCU UR4, c[0x0][0x388] ;  /* 0x00007100ff0477ac */ /* 0x000e620008000800 */
[----:B------:R-:W-:Y:S01]  /*0040*/  BSSY.RECONVERGENT B0, `(.L_x_0) ;  /* 0x0000016000007945 */ /* 0x000fe20003800200 */
[----:B------:R-:W0:Y:S02]  /*0050*/  S2R R8, SR_CTAID.X ;  /* 0x0000000000087919 */ /* 0x000e240000002500 */
[C---:B0-----:R-:W-:Y:S01]  /*0060*/  IMAD R0, R8.reuse, R10, R9 ;  /* 0x0000000a08007224 */ /* 0x041fe200078e0209 */
[----:B------:R-:W-:-:S04]  /*0070*/  ISETP.NE.AND P0, PT, R8, RZ, PT ;  /* 0x000000ff0800720c */ /* 0x000fc80003f05270 */
[----:B-1----:R-:W-:Y:S01]  /*0080*/  ISETP.GE.AND P1, PT, R0, UR4, PT ;  /* 0x0000000400007c0c */ /* 0x002fe2000bf26270 */
[----:B------:R-:W0:-:S12]  /*0090*/  LDCU.64 UR4, c[0x0][0x358] ;  /* 0x00006b00ff0477ac */ /* 0x000e180008000a00 */
[----:B------:R-:W-:Y:S05]  /*00a0*/  @P1 BRA `(.L_x_1) ;  /* 0x00000000003c1947 */ /* 0x000fea0003800000 */
[----:B------:R-:W1:Y:S02]  /*00b0*/  LDCU.64 UR6, c[0x0][0x380] ;  /* 0x00007000ff0677ac */ /* 0x000e640008000a00 */
[----:B-1----:R-:W-:-:S04]  /*00c0*/  IADD3 R2, P1, PT, R0, UR6, RZ ;  /* 0x0000000600027c10 */ /* 0x002fc8000ff3e0ff */
[----:B------:R-:W-:-:S05]  /*00d0*/  LEA.HI.X.SX32 R3, R0, UR7, 0x1, P1 ;  /* 0x0000000700037c11 */ /* 0x000fca00088f0eff */
[----:B0-----:R-:W2:Y:S02]  /*00e0*/  LDG.E.U8 R2, desc[UR4][R2.64] ;  /* 0x0000000402027981 */ /* 0x001ea4000c1e1100 */
[----:B--2---:R-:W-:-:S05]  /*00f0*/  VIADD R0, R2, 0xffffff9f ;  /* 0xffffff9f02007836 */ /* 0x004fca0000000000 */
[----:B------:R-:W-:-:S04]  /*0100*/  LOP3.LUT R4, R0, 0xff, RZ, 0xc0, !PT ;  /* 0x000000ff00047812 */ /* 0x000fc800078ec0ff */
[----:B------:R-:W-:-:S13]  /*0110*/  ISETP.GT.U32.AND P1, PT, R4, 0x19, PT ;  /* 0x000000190400780c */ /* 0x000fda0003f24070 */
[----:B------:R-:W-:Y:S05]  /*0120*/  @P1 BRA `(.L_x_1) ;  /* 0x00000000001c1947 */ /* 0x000fea0003800000 */
[----:B------:R-:W0:Y:S01]  /*0130*/  LDC.64 R2, c[0x0][0x390] ;  /* 0x0000e400ff027b82 */ /* 0x000e220000000a00 */
[----:B------:R-:W-:Y:S01]  /*0140*/  LOP3.LUT R0, R0, 0xfc, RZ, 0xc0, !PT ;  /* 0x000000fc00007812 */ /* 0x000fe200078ec0ff */
[----:B------:R-:W-:-:S03]  /*0150*/  IMAD.MOV.U32 R7, RZ, RZ, 0x1 ;  /* 0x00000001ff077424 */ /* 0x000fc600078e00ff */
[----:B------:R-:W-:-:S05]  /*0160*/  SHF.R.U32.HI R0, RZ, 0x2, R0 ;  /* 0x00000002ff007819 */ /* 0x000fca0000011600 */
[----:B------:R-:W-:-:S04]  /*0170*/  IMAD R5, R8, 0x7, R0 ;  /* 0x0000000708057824 */ /* 0x000fc800078e0200 */
[----:B0-----:R-:W-:-:S05]  /*0180*/  IMAD.WIDE.U32 R2, R5, 0x4, R2 ;  /* 0x0000000405027825 */ /* 0x001fca00078e0002 */
[----:B------:R1:W-:Y:S02]  /*0190*/  REDG.E.ADD.STRONG.GPU desc[UR4][R2.64], R7 ;  /* 0x000000070200798e */ /* 0x0003e4000c12e104 */
.L_x_1:
[----:B0-----:R-:W-:Y:S05]  /*01a0*/  BSYNC.RECONVERGENT B0 ;  /* 0x0000000000007941 */ /* 0x001fea0003800200 */
.L_x_0:
[----:B------:R-:W-:Y:S05]  /*01b0*/  @!P0 EXIT ;  /* 0x000000000000894d */ /* 0x000fea0003800000 */
[----:B------:R-:W-:Y:S01]  /*01c0*/  BAR.SYNC.DEFER_BLOCKING 0x0 ;  /* 0x0000000000007b1d */ /* 0x000fe20000010000 */
[----:B------:R-:W-:-:S13]  /*01d0*/  ISETP.GT.U32.AND P0, PT, R9, 0x6, PT ;  /* 0x000000060900780c */ /* 0x000fda0003f04070 */
[----:B------:R-:W-:Y:S05]  /*01e0*/  @P0 EXIT ;  /* 0x000000000000094d */ /* 0x000fea0003800000 */
[----:B-1----:R-:W0:Y:S01]  /*01f0*/  LDC.64 R2, c[0x0][0x390] ;  /* 0x0000e400ff027b82 */ /* 0x002e220000000a00 */
[----:B------:R-:W-:-:S07]  /*0200*/  IMAD R11, R8, 0x7, R9 ;  /* 0x00000007080b7824 */ /* 0x000fce00078e0209 */
[----:B------:R-:W1:Y:S01]  /*0210*/  LDC.64 R6, c[0x0][0x390] ;  /* 0x0000e400ff067b82 */ /* 0x000e620000000a00 */
[----:B0-----:R-:W-:-:S07]  /*0220*/  IMAD.WIDE.U32 R2, R9, 0x4, R2 ;  /* 0x0000000409027825 */ /* 0x001fce00078e0002 */
.L_x_4:
[----:B-1----:R-:W-:-:S06]  /*0230*/  IMAD.WIDE.U32 R4, R11, 0x4, R6 ;  /* 0x000000040b047825 */ /* 0x002fcc00078e0006 */
[----:B------:R-:W2:Y:S01]  /*0240*/  LDG.E R5, desc[UR4][R4.64] ;  /* 0x0000000404057981 */ /* 0x000ea2000c1e1900 */
[----:B------:R-:W-:Y:S01]  /*0250*/  IMAD.IADD R9, R10, 0x1, R9 ;  /* 0x000000010a097824 */ /* 0x000fe200078e0209 */
[----:B------:R-:W-:Y:S04]  /*0260*/  BSSY.RECONVERGENT B0, `(.L_x_2) ;  /* 0x0000005000007945 */ /* 0x000fe80003800200 */
[----:B------:R-:W-:Y:S02]  /*0270*/  ISETP.GE.U32.AND P1, PT, R9, 0x7, PT ;  /* 0x000000070900780c */ /* 0x000fe40003f26070 */
[----:B--2---:R-:W-:-:S13]  /*0280*/  ISETP.GE.AND P0, PT, R5, 0x1, PT ;  /* 0x000000010500780c */ /* 0x004fda0003f06270 */
[----:B------:R-:W-:Y:S05]  /*0290*/  @!P0 BRA `(.L_x_3) ;  /* 0x0000000000048947 */ /* 0x000fea0003800000 */
[----:B------:R0:W-:Y:S02]  /*02a0*/  REDG.E.ADD.STRONG.GPU desc[UR4][R2.64], R5 ;  /* 0x000000050200798e */ /* 0x0001e4000c12e104 */
.L_x_3:
[----:B------:R-:W-:Y:S05]  /*02b0*/  BSYNC.RECONVERGENT B0 ;  /* 0x0000000000007941 */ /* 0x000fea0003800200 */
.L_x_2:
[C---:B------:R-:W-:Y:S02]  /*02c0*/  IMAD.IADD R11, R10.reuse, 0x1, R11 ;  /* 0x000000010a0b7824 */ /* 0x040fe400078e020b */
[----:B0-----:R-:W-:Y:S01]  /*02d0*/  IMAD.WIDE.U32 R2, R10, 0x4, R2 ;  /* 0x000000040a027825 */ /* 0x001fe200078e0002 */
[----:B------:R-:W-:Y:S06]  /*02e0*/  @!P1 BRA `(.L_x_4) ;  /* 0xfffffffc00d09947 */ /* 0x000fec000383ffff */
[----:B------:R-:W-:Y:S05]  /*02f0*/  EXIT ;  /* 0x000000000000794d */ /* 0x000fea0003800000 */
.L_x_5:
[----:B------:R-:W-:-:S00]  /*0300*/  BRA `(.L_x_5) ;  /* 0xfffffffc00fc7947 */ /* 0x000fc0000383ffff */
[----:B------:R-:W-:-:S00]  /*0310*/  NOP ;  /* 0x0000000000007918 */ /* 0x000fc00000000000 */
        /* <DEDUP_REMOVED lines=14> */
.L_x_6:


//--------------------- .nv.shared.reserved.0     --------------------------
	.section	.nv.shared.reserved.0,"aw",@nobits
	.weak		__nv_reservedSMEM_offset_0_alias
	.size		__nv_reservedSMEM_offset_0_alias, 0, 64
	.other		__nv_reservedSMEM_offset_0_alias,@"STO_CUDA_RESERVED_SHARED STV_DEFAULT"
__nv_reservedSMEM_offset_0_alias:
	.zero		0
	.zero		64


//--------------------- .nv.constant0._Z17private_histogramPciPi --------------------------
	.section	.nv.constant0._Z17private_histogramPciPi,"a",@progbits
	.sectionflags	@""
	.align	4
.nv.constant0._Z17private_histogramPciPi:
	.zero		920


//--------------------- SYMBOLS --------------------------

	.type		.nv.reservedSmem.offset0,@object
	.size		.nv.reservedSmem.offset0,0x4
